//
// Generated by NVIDIA NVVM Compiler
//
// Compiler Build ID: CL-36424714
// Cuda compilation tools, release 13.0, V13.0.88
// Based on NVVM 20.0.0
//

.version 9.0
.target sm_100
.address_size 64

	// .globl	_Z21replicateStringKernelPcPKciii

.visible .entry _Z21replicateStringKernelPcPKciii(
	.param .u64 .ptr .align 1 _Z21replicateStringKernelPcPKciii_param_0,
	.param .u64 .ptr .align 1 _Z21replicateStringKernelPcPKciii_param_1,
	.param .u32 _Z21replicateStringKernelPcPKciii_param_2,
	.param .u32 _Z21replicateStringKernelPcPKciii_param_3,
	.param .u32 _Z21replicateStringKernelPcPKciii_param_4
)
{
	.reg .pred 	%p<2>;
	.reg .b16 	%rs<2>;
	.reg .b32 	%r<10>;
	.reg .b64 	%rd<9>;

	ld.param.u64 	%rd1, [_Z21replicateStringKernelPcPKciii_param_0];
	ld.param.u64 	%rd2, [_Z21replicateStringKernelPcPKciii_param_1];
	ld.param.u32 	%r2, [_Z21replicateStringKernelPcPKciii_param_2];
	ld.param.u32 	%r3, [_Z21replicateStringKernelPcPKciii_param_4];
	mov.u32 	%r4, %ctaid.x;
	mov.u32 	%r5, %ntid.x;
	mov.u32 	%r6, %tid.x;
	mad.lo.s32 	%r1, %r4, %r5, %r6;
	setp.ge.s32 	%p1, %r1, %r3;
	@%p1 bra 	$L__BB0_2;
	cvta.to.global.u64 	%rd3, %rd2;
	cvta.to.global.u64 	%rd4, %rd1;
	div.s32 	%r7, %r1, %r2;
	sub.s32 	%r8, %r2, %r7;
	rem.s32 	%r9, %r1, %r8;
	cvt.s64.s32 	%rd5, %r9;
	add.s64 	%rd6, %rd3, %rd5;
	ld.global.u8 	%rs1, [%rd6];
	cvt.s64.s32 	%rd7, %r1;
	add.s64 	%rd8, %rd4, %rd7;
	st.global.u8 	[%rd8], %rs1;
$L__BB0_2:
	ret;

}


// ===== COMPILED SASS (sm_100) =====

	.target	sm_100

	.elftype	@"ET_EXEC"


//--------------------- .note.nv.tkinfo           --------------------------
	.section	.note.nv.tkinfo,"",@"SHT_NOTE"
	.sectionflags	@"SHF_NOTE_NV_TKINFO"
	.tkinfo
        /*0018*/ 	.word	0x00000002
        /*0030*/ 	.string	""
        /*0030*/ 	.string	"ptxas"
        /*0030*/ 	.string	"Cuda compilation tools, release 13.0, V13.0.88"
        /*0030*/ 	.string	"Build cuda_13.0.r13.0/compiler.36424714_0"
        /*0030*/ 	.string	"-arch sm_100 -m 64 "



//--------------------- .note.nv.cuinfo           --------------------------
	.section	.note.nv.cuinfo,"",@"SHT_NOTE"
	.sectionflags	@"SHF_NOTE_NV_CUINFO"
        /*0018*/ 	.short	0x0002
        /*001a*/ 	.short	0x0064
        /*001c*/ 	.short	0x0082
	.zero		2


//--------------------- .nv.info                  --------------------------
	.section	.nv.info,"",@"SHT_CUDA_INFO"
	.align	4


	//----- nvinfo : EIATTR_REGCOUNT
	.align		4
        /*0000*/ 	.byte	0x04, 0x2f
        /*0002*/ 	.short	(.L_1 - .L_0)
	.align		4
.L_0:
        /*0004*/ 	.word	index@(_Z21replicateStringKernelPcPKciii)
        /*0008*/ 	.word	0x0000000c


	//----- nvinfo : EIATTR_FRAME_SIZE
	.align		4
.L_1:
        /*000c*/ 	.byte	0x04, 0x11
        /*000e*/ 	.short	(.L_3 - .L_2)
	.align		4
.L_2:
        /*0010*/ 	.word	index@(_Z21replicateStringKernelPcPKciii)
        /*0014*/ 	.word	0x00000000


	//----- nvinfo : EIATTR_MIN_STACK_SIZE
	.align		4
.L_3:
        /*0018*/ 	.byte	0x04, 0x12
        /*001a*/ 	.short	(.L_5 - .L_4)
	.align		4
.L_4:
        /*001c*/ 	.word	index@(_Z21replicateStringKernelPcPKciii)
        /*0020*/ 	.word	0x00000000
.L_5:


//--------------------- .nv.compat                --------------------------
	.section	.nv.compat,"",@"SHT_CUDA_COMPAT_INFO"
	.align	4
        /*0000*/ 	.byte	0x02, 0x09, 0x00, 0x00, 0x02, 0x02, 0x01, 0x00, 0x02, 0x05, 0x05, 0x00, 0x03, 0x07, 0x01, 0x01
        /*0010*/ 	.byte	0x02, 0x03, 0x00, 0x00, 0x02, 0x06, 0x01, 0x00, 0x04, 0x0b, 0x08, 0x00, 0x09, 0x00, 0x00, 0x00
        /*0020*/ 	.byte	0x00, 0x00, 0x00, 0x00


//--------------------- .nv.info._Z21replicateStringKernelPcPKciii --------------------------
	.section	.nv.info._Z21replicateStringKernelPcPKciii,"",@"SHT_CUDA_INFO"
	.sectionflags	@""
	.align	4


	//----- nvinfo : EIATTR_CUDA_API_VERSION
	.align		4
        /*0000*/ 	.byte	0x04, 0x37
        /*0002*/ 	.short	(.L_7 - .L_6)
.L_6:
        /*0004*/ 	.word	0x00000082


	//----- nvinfo : EIATTR_KPARAM_INFO
	.align		4
.L_7:
        /*0008*/ 	.byte	0x04, 0x17
        /*000a*/ 	.short	(.L_9 - .L_8)
.L_8:
        /*000c*/ 	.word	0x00000000
        /*0010*/ 	.short	0x0004
        /*0012*/ 	.short	0x0018
        /*0014*/ 	.byte	0x00, 0xf0, 0x11, 0x00


	//----- nvinfo : EIATTR_KPARAM_INFO
	.align		4
.L_9:
        /*0018*/ 	.byte	0x04, 0x17
        /*001a*/ 	.short	(.L_11 - .L_10)
.L_10:
        /*001c*/ 	.word	0x00000000
        /*0020*/ 	.short	0x0003
        /*0022*/ 	.short	0x0014
        /*0024*/ 	.byte	0x00, 0xf0, 0x11, 0x00


	//----- nvinfo : EIATTR_KPARAM_INFO
	.align		4
.L_11:
        /*0028*/ 	.byte	0x04, 0x17
        /*002a*/ 	.short	(.L_13 - .L_12)
.L_12:
        /*002c*/ 	.word	0x00000000
        /*0030*/ 	.short	0x0002
        /*0032*/ 	.short	0x0010
        /*0034*/ 	.byte	0x00, 0xf0, 0x11, 0x00


	//----- nvinfo : EIATTR_KPARAM_INFO
	.align		4
.L_13:
        /*0038*/ 	.byte	0x04, 0x17
        /*003a*/ 	.short	(.L_15 - .L_14)
.L_14:
        /*003c*/ 	.word	0x00000000
        /*0040*/ 	.short	0x0001
        /*0042*/ 	.short	0x0008
        /*0044*/ 	.byte	0x00, 0xf5, 0x21, 0x00


	//----- nvinfo : EIATTR_KPARAM_INFO
	.align		4
.L_15:
        /*0048*/ 	.byte	0x04, 0x17
        /*004a*/ 	.short	(.L_17 - .L_16)
.L_16:
        /*004c*/ 	.word	0x00000000
        /*0050*/ 	.short	0x0000
        /*0052*/ 	.short	0x0000
        /*0054*/ 	.byte	0x00, 0xf5, 0x21, 0x00


	//----- nvinfo : EIATTR_SPARSE_MMA_MASK
	.align		4
.L_17:
        /*0058*/ 	.byte	0x03, 0x50
        /*005a*/ 	.short	0x0000


	//----- nvinfo : EIATTR_MAXREG_COUNT
	.align		4
        /*005c*/ 	.byte	0x03, 0x1b
        /*005e*/ 	.short	0x00ff


	//----- nvinfo : EIATTR_MERCURY_ISA_VERSION
	.align		4
        /*0060*/ 	.byte	0x03, 0x5f
        /*0062*/ 	.short	0x0101


	//----- nvinfo : EIATTR_VRC_CTA_INIT_COUNT
	.align		4
        /*0064*/ 	.byte	0x02, 0x4a
	.zero		1
	.zero		1


	//----- nvinfo : EIATTR_EXIT_INSTR_OFFSETS
	.align		4
        /*0068*/ 	.byte	0x04, 0x1c
        /*006a*/ 	.short	(.L_19 - .L_18)


	//   ....[0]....
.L_18:
        /*006c*/ 	.word	0x00000070


	//   ....[1]....
        /*0070*/ 	.word	0x000003f0


	//----- nvinfo : EIATTR_CBANK_PARAM_SIZE
	.align		4
.L_19:
        /*0074*/ 	.byte	0x03, 0x19
        /*0076*/ 	.short	0x001c


	//----- nvinfo : EIATTR_PARAM_CBANK
	.align		4
        /*0078*/ 	.byte	0x04, 0x0a
        /*007a*/ 	.short	(.L_21 - .L_20)
	.align		4
.L_20:
        /*007c*/ 	.word	index@(.nv.constant0._Z21replicateStringKernelPcPKciii)
        /*0080*/ 	.short	0x0380
        /*0082*/ 	.short	0x001c


	//----- nvinfo : EIATTR_SW_WAR
	.align		4
.L_21:
        /*0084*/ 	.byte	0x04, 0x36
        /*0086*/ 	.short	(.L_23 - .L_22)
.L_22:
        /*0088*/ 	.word	0x00000008
.L_23:


//--------------------- .nv.callgraph             --------------------------
	.section	.nv.callgraph,"",@"SHT_CUDA_CALLGRAPH"
	.align	4
	.sectionentsize	8
	.align		4
        /*0000*/ 	.word	0x00000000
	.align		4
        /*0004*/ 	.word	0xffffffff
	.align		4
        /*0008*/ 	.word	0x00000000
	.align		4
        /*000c*/ 	.word	0xfffffffe
	.align		4
        /*0010*/ 	.word	0x00000000
	.align		4
        /*0014*/ 	.word	0xfffffffd
	.align		4
        /*0018*/ 	.word	0x00000000
	.align		4
        /*001c*/ 	.word	0xfffffffc


//--------------------- .text._Z21replicateStringKernelPcPKciii --------------------------
	.section	.text._Z21replicateStringKernelPcPKciii,"ax",@progbits
	.align	128
        .global         _Z21replicateStringKernelPcPKciii
        .type           _Z21replicateStringKernelPcPKciii,@function
        .size           _Z21replicateStringKernelPcPKciii,(.L_x_1 - _Z21replicateStringKernelPcPKciii)
        .other          _Z21replicateStringKernelPcPKciii,@"STO_CUDA_ENTRY STV_DEFAULT"
_Z21replicateStringKernelPcPKciii:
.text._Z21replicateStringKernelPcPKciii:
[----:B------:R-:W-:Y:S01]  /*0000*/  LDC R1, c[0x0][0x37c] ;  /* 0x0000df00ff017b82 */ /* 0x000fe20000000800 */
[----:B------:R-:W0:Y:S07]  /*0010*/  S2R R3, SR_TID.X ;  /* 0x0000000000037919 */ /* 0x000e2e0000002100 */
[----:B------:R-:W0:Y:S01]  /*0020*/  S2UR UR4, SR_CTAID.X ;  /* 0x00000000000479c3 */ /* 0x000e220000002500 */
[----:B------:R-:W1:Y:S07]  /*0030*/  LDCU UR5, c[0x0][0x398] ;  /* 0x00007300ff0577ac */ /* 0x000e6e0008000800 */
[----:B------:R-:W0:Y:S02]  /*0040*/  LDC R0, c[0x0][0x360] ;  /* 0x0000d800ff007b82 */ /* 0x000e240000000800 */
[----:B0-----:R-:W-:-:S05]  /*0050*/  IMAD R0, R0, UR4, R3 ;  /* 0x0000000400007c24 */ /* 0x001fca000f8e0203 */
[----:B-1----:R-:W-:-:S13]  /*0060*/  ISETP.GE.AND P0, PT, R0, UR5, PT ;  /* 0x0000000500007c0c */ /* 0x002fda000bf06270 */
[----:B------:R-:W-:Y:S05]  /*0070*/  @P0 EXIT ;  /* 0x000000000000094d */ /* 0x000fea0003800000 */
[----:B------:R-:W0:Y:S01]  /*0080*/  LDC R6, c[0x0][0x390] ;  /* 0x0000e400ff067b82 */ /* 0x000e220000000800 */
[----:B------:R-:W1:Y:S01]  /*0090*/  LDCU.128 UR8, c[0x0][0x380] ;  /* 0x00007000ff0877ac */ /* 0x000e620008000c00 */
[----:B------:R-:W2:Y:S01]  /*00a0*/  LDCU.64 UR4, c[0x0][0x358] ;  /* 0x00006b00ff0477ac */ /* 0x000ea20008000a00 */
[----:B0-----:R-:W-:-:S04]  /*00b0*/  IABS R5, R6 ;  /* 0x0000000600057213 */ /* 0x001fc80000000000 */
[----:B------:R-:W0:Y:S08]  /*00c0*/  I2F.RP R4, R5 ;  /* 0x0000000500047306 */ /* 0x000e300000209400 */
[----:B0-----:R-:W0:Y:S02]  /*00d0*/  MUFU.RCP R4, R4 ;  /* 0x0000000400047308 */ /* 0x001e240000001000 */
[----:B0-----:R-:W-:-:S06]  /*00e0*/  VIADD R2, R4, 0xffffffe ;  /* 0x0ffffffe04027836 */ /* 0x001fcc0000000000 */
[----:B------:R0:W3:Y:S02]  /*00f0*/  F2I.FTZ.U32.TRUNC.NTZ R3, R2 ;  /* 0x0000000200037305 */ /* 0x0000e4000021f000 */
[----:B0-----:R-:W-:Y:S02]  /*0100*/  IMAD.MOV.U32 R2, RZ, RZ, RZ ;  /* 0x000000ffff027224 */ /* 0x001fe400078e00ff */
[----:B---3--:R-:W-:-:S04]  /*0110*/  IMAD.MOV R8, RZ, RZ, -R3 ;  /* 0x000000ffff087224 */ /* 0x008fc800078e0a03 */
[----:B------:R-:W-:Y:S01]  /*0120*/  IMAD R7, R8, R5, RZ ;  /* 0x0000000508077224 */ /* 0x000fe200078e02ff */
[----:B------:R-:W-:-:S03]  /*0130*/  IABS R8, R0 ;  /* 0x0000000000087213 */ /* 0x000fc60000000000 */
[----:B------:R-:W-:Y:S01]  /*0140*/  IMAD.HI.U32 R3, R3, R7, R2 ;  /* 0x0000000703037227 */ /* 0x000fe200078e0002 */
[----:B------:R-:W-:-:S04]  /*0150*/  LOP3.LUT R2, R0, R6, RZ, 0x3c, !PT ;  /* 0x0000000600027212 */ /* 0x000fc800078e3cff */
[----:B------:R-:W-:Y:S01]  /*0160*/  ISETP.GE.AND P1, PT, R2, RZ, PT ;  /* 0x000000ff0200720c */ /* 0x000fe20003f26270 */
[----:B------:R-:W-:-:S04]  /*0170*/  IMAD.HI.U32 R3, R3, R8, RZ ;  /* 0x0000000803037227 */ /* 0x000fc800078e00ff */
[----:B------:R-:W-:-:S04]  /*0180*/  IMAD.MOV R4, RZ, RZ, -R3 ;  /* 0x000000ffff047224 */ /* 0x000fc800078e0a03 */
[----:B------:R-:W-:-:S05]  /*0190*/  IMAD R4, R5, R4, R8 ;  /* 0x0000000405047224 */ /* 0x000fca00078e0208 */
[----:B------:R-:W-:-:S13]  /*01a0*/  ISETP.GT.U32.AND P2, PT, R5, R4, PT ;  /* 0x000000040500720c */ /* 0x000fda0003f44070 */
[----:B------:R-:W-:Y:S01]  /*01b0*/  @!P2 IMAD.IADD R4, R4, 0x1, -R5 ;  /* 0x000000010404a824 */ /* 0x000fe200078e0a05 */
[----:B------:R-:W-:Y:S02]  /*01c0*/  @!P2 IADD3 R3, PT, PT, R3, 0x1, RZ ;  /* 0x000000010303a810 */ /* 0x000fe40007ffe0ff */
[----:B------:R-:W-:Y:S02]  /*01d0*/  ISETP.NE.AND P2, PT, R6, RZ, PT ;  /* 0x000000ff0600720c */ /* 0x000fe40003f45270 */
[----:B------:R-:W-:-:S13]  /*01e0*/  ISETP.GE.U32.AND P0, PT, R4, R5, PT ;  /* 0x000000050400720c */ /* 0x000fda0003f06070 */
[----:B------:R-:W-:-:S04]  /*01f0*/  @P0 VIADD R3, R3, 0x1 ;  /* 0x0000000103030836 */ /* 0x000fc80000000000 */
[----:B------:R-:W-:Y:S01]  /*0200*/  @!P1 IMAD.MOV R3, RZ, RZ, -R3 ;  /* 0x000000ffff039224 */ /* 0x000fe200078e0a03 */
[----:B------:R-:W-:Y:S02]  /*0210*/  @!P2 LOP3.LUT R3, RZ, R6, RZ, 0x33, !PT ;  /* 0x00000006ff03a212 */ /* 0x000fe400078e33ff */
[----:B------:R-:W-:-:S03]  /*0220*/  ISETP.GE.AND P2, PT, R0, RZ, PT ;  /* 0x000000ff0000720c */ /* 0x000fc60003f46270 */
[----:B------:R-:W-:-:S05]  /*0230*/  IMAD.IADD R7, R6, 0x1, -R3 ;  /* 0x0000000106077824 */ /* 0x000fca00078e0a03 */
[-C--:B------:R-:W-:Y:S02]  /*0240*/  IABS R6, R7.reuse ;  /* 0x0000000700067213 */ /* 0x080fe40000000000 */
[----:B------:R-:W-:Y:S02]  /*0250*/  IABS R9, R7 ;  /* 0x0000000700097213 */ /* 0x000fe40000000000 */
[----:B------:R-:W0:Y:S08]  /*0260*/  I2F.RP R4, R6 ;  /* 0x0000000600047306 */ /* 0x000e300000209400 */
[----:B0-----:R-:W0:Y:S02]  /*0270*/  MUFU.RCP R4, R4 ;  /* 0x0000000400047308 */ /* 0x001e240000001000 */
[----:B0-----:R-:W-:-:S06]  /*0280*/  IADD3 R2, PT, PT, R4, 0xffffffe, RZ ;  /* 0x0ffffffe04027810 */ /* 0x001fcc0007ffe0ff */
[----:B------:R0:W3:Y:S02]  /*0290*/  F2I.FTZ.U32.TRUNC.NTZ R3, R2 ;  /* 0x0000000200037305 */ /* 0x0000e4000021f000 */
[----:B0-----:R-:W-:Y:S02]  /*02a0*/  IMAD.MOV.U32 R2, RZ, RZ, RZ ;  /* 0x000000ffff027224 */ /* 0x001fe400078e00ff */
[----:B---3--:R-:W-:-:S04]  /*02b0*/  IMAD.MOV R5, RZ, RZ, -R3 ;  /* 0x000000ffff057224 */ /* 0x008fc800078e0a03 */
[----:B------:R-:W-:-:S04]  /*02c0*/  IMAD R5, R5, R6, RZ ;  /* 0x0000000605057224 */ /* 0x000fc800078e02ff */
[----:B------:R-:W-:-:S04]  /*02d0*/  IMAD.HI.U32 R3, R3, R5, R2 ;  /* 0x0000000503037227 */ /* 0x000fc800078e0002 */
[----:B------:R-:W-:Y:S02]  /*02e0*/  IMAD.MOV R5, RZ, RZ, -R9 ;  /* 0x000000ffff057224 */ /* 0x000fe400078e0a09 */
[----:B------:R-:W-:-:S04]  /*02f0*/  IMAD.HI.U32 R3, R3, R8, RZ ;  /* 0x0000000803037227 */ /* 0x000fc800078e00ff */
[----:B------:R-:W-:-:S05]  /*0300*/  IMAD R3, R3, R5, R8 ;  /* 0x0000000503037224 */ /* 0x000fca00078e0208 */
[----:B------:R-:W-:-:S13]  /*0310*/  ISETP.GT.U32.AND P0, PT, R6, R3, PT ;  /* 0x000000030600720c */ /* 0x000fda0003f04070 */
[----:B------:R-:W-:Y:S02]  /*0320*/  @!P0 IADD3 R3, PT, PT, R3, -R6, RZ ;  /* 0x8000000603038210 */ /* 0x000fe40007ffe0ff */
[----:B------:R-:W-:Y:S02]  /*0330*/  ISETP.NE.AND P0, PT, R7, RZ, PT ;  /* 0x000000ff0700720c */ /* 0x000fe40003f05270 */
[----:B------:R-:W-:-:S13]  /*0340*/  ISETP.GT.U32.AND P1, PT, R6, R3, PT ;  /* 0x000000030600720c */ /* 0x000fda0003f24070 */
[----:B------:R-:W-:-:S04]  /*0350*/  @!P1 IMAD.IADD R3, R3, 0x1, -R6 ;  /* 0x0000000103039824 */ /* 0x000fc800078e0a06 */
[----:B------:R-:W-:Y:S01]  /*0360*/  @!P2 IMAD.MOV R3, RZ, RZ, -R3 ;  /* 0x000000ffff03a224 */ /* 0x000fe200078e0a03 */
[----:B------:R-:W-:-:S04]  /*0370*/  @!P0 LOP3.LUT R3, RZ, R7, RZ, 0x33, !PT ;  /* 0x00000007ff038212 */ /* 0x000fc800078e33ff */
[----:B-1----:R-:W-:Y:S02]  /*0380*/  IADD3 R2, P0, PT, R3, UR10, RZ ;  /* 0x0000000a03027c10 */ /* 0x002fe4000ff1e0ff */
[----:B------:R-:W-:-:S04]  /*0390*/  SHF.R.S32.HI R3, RZ, 0x1f, R3 ;  /* 0x0000001fff037819 */ /* 0x000fc80000011403 */
[----:B------:R-:W-:-:S06]  /*03a0*/  IADD3.X R3, PT, PT, R3, UR11, RZ, P0, !PT ;  /* 0x0000000b03037c10 */ /* 0x000fcc00087fe4ff */
[----:B--2---:R-:W2:Y:S01]  /*03b0*/  LDG.E.U8 R3, desc[UR4][R2.64] ;  /* 0x0000000402037981 */ /* 0x004ea2000c1e1100 */
[----:B------:R-:W-:-:S04]  /*03c0*/  IADD3 R4, P0, PT, R0, UR8, RZ ;  /* 0x0000000800047c10 */ /* 0x000fc8000ff1e0ff */
[----:B------:R-:W-:-:S05]  /*03d0*/  LEA.HI.X.SX32 R5, R0, UR9, 0x1, P0 ;  /* 0x0000000900057c11 */ /* 0x000fca00080f0eff */
[----:B--2---:R-:W-:Y:S01]  /*03e0*/  STG.E.U8 desc[UR4][R4.64], R3 ;  /* 0x0000000304007986 */ /* 0x004fe2000c101104 */
[----:B------:R-:W-:Y:S05]  /*03f0*/  EXIT ;  /* 0x000000000000794d */ /* 0x000fea0003800000 */
.L_x_0:
[----:B------:R-:W-:-:S00]  /*0400*/  BRA `(.L_x_0) ;  /* 0xfffffffc00fc7947 */ /* 0x000fc0000383ffff */
[----:B------:R-:W-:-:S00]  /*0410*/  NOP ;  /* 0x0000000000007918 */ /* 0x000fc00000000000 */
        /* <DEDUP_REMOVED lines=14> */
.L_x_1:


//--------------------- .nv.shared.reserved.0     --------------------------
	.section	.nv.shared.reserved.0,"aw",@nobits
	.weak		__nv_reservedSMEM_offset_0_alias
	.size		__nv_reservedSMEM_offset_0_alias, 0, 64
	.other		__nv_reservedSMEM_offset_0_alias,@"STO_CUDA_RESERVED_SHARED STV_DEFAULT"
__nv_reservedSMEM_offset_0_alias:
	.zero		0
	.zero		64


//--------------------- .nv.constant0._Z21replicateStringKernelPcPKciii --------------------------
	.section	.nv.constant0._Z21replicateStringKernelPcPKciii,"a",@progbits
	.sectionflags	@""
	.align	4
.nv.constant0._Z21replicateStringKernelPcPKciii:
	.zero		924


//--------------------- SYMBOLS --------------------------

	.type		.nv.reservedSmem.offset0,@object
	.size		.nv.reservedSmem.offset0,0x4
